//
// Generated by NVIDIA NVVM Compiler
//
// Compiler Build ID: CL-36424714
// Cuda compilation tools, release 13.0, V13.0.88
// Based on NVVM 20.0.0
//

.version 9.0
.target sm_100
.address_size 64

	// .globl	_Z12count_to_tenv
.extern .func  (.param .b32 func_retval0) vprintf
(
	.param .b64 vprintf_param_0,
	.param .b64 vprintf_param_1
)
;
.global .align 1 .b8 $str[11] = {67, 111, 117, 110, 116, 58, 32, 37, 100, 10};

.visible .entry _Z12count_to_tenv()
{
	.local .align 8 .b8 	__local_depot0[8];
	.reg .b64 	%SP;
	.reg .b64 	%SPL;
	.reg .pred 	%p<2>;
	.reg .b32 	%r<32>;
	.reg .b64 	%rd<5>;

	mov.u64 	%SPL, __local_depot0;
	cvta.local.u64 	%SP, %SPL;
	mov.u32 	%r1, %tid.x;
	setp.ne.s32 	%p1, %r1, 0;
	@%p1 bra 	$L__BB0_2;
	add.u64 	%rd1, %SP, 0;
	add.u64 	%rd2, %SPL, 0;
	mov.b32 	%r2, 1;
	st.local.u32 	[%rd2], %r2;
	mov.u64 	%rd3, $str;
	cvta.global.u64 	%rd4, %rd3;
	{ // callseq 0, 0
	.param .b64 param0;
	st.param.b64 	[param0], %rd4;
	.param .b64 param1;
	st.param.b64 	[param1], %rd1;
	.param .b32 retval0;
	call.uni (retval0), 
	vprintf, 
	(
	param0, 
	param1
	);
	ld.param.b32 	%r3, [retval0];
	} // callseq 0
	mov.b32 	%r5, 2;
	st.local.u32 	[%rd2], %r5;
	{ // callseq 1, 0
	.param .b64 param0;
	st.param.b64 	[param0], %rd4;
	.param .b64 param1;
	st.param.b64 	[param1], %rd1;
	.param .b32 retval0;
	call.uni (retval0), 
	vprintf, 
	(
	param0, 
	param1
	);
	ld.param.b32 	%r6, [retval0];
	} // callseq 1
	mov.b32 	%r8, 3;
	st.local.u32 	[%rd2], %r8;
	{ // callseq 2, 0
	.param .b64 param0;
	st.param.b64 	[param0], %rd4;
	.param .b64 param1;
	st.param.b64 	[param1], %rd1;
	.param .b32 retval0;
	call.uni (retval0), 
	vprintf, 
	(
	param0, 
	param1
	);
	ld.param.b32 	%r9, [retval0];
	} // callseq 2
	mov.b32 	%r11, 4;
	st.local.u32 	[%rd2], %r11;
	{ // callseq 3, 0
	.param .b64 param0;
	st.param.b64 	[param0], %rd4;
	.param .b64 param1;
	st.param.b64 	[param1], %rd1;
	.param .b32 retval0;
	call.uni (retval0), 
	vprintf, 
	(
	param0, 
	param1
	);
	ld.param.b32 	%r12, [retval0];
	} // callseq 3
	mov.b32 	%r14, 5;
	st.local.u32 	[%rd2], %r14;
	{ // callseq 4, 0
	.param .b64 param0;
	st.param.b64 	[param0], %rd4;
	.param .b64 param1;
	st.param.b64 	[param1], %rd1;
	.param .b32 retval0;
	call.uni (retval0), 
	vprintf, 
	(
	param0, 
	param1
	);
	ld.param.b32 	%r15, [retval0];
	} // callseq 4
	mov.b32 	%r17, 6;
	st.local.u32 	[%rd2], %r17;
	{ // callseq 5, 0
	.param .b64 param0;
	st.param.b64 	[param0], %rd4;
	.param .b64 param1;
	st.param.b64 	[param1], %rd1;
	.param .b32 retval0;
	call.uni (retval0), 
	vprintf, 
	(
	param0, 
	param1
	);
	ld.param.b32 	%r18, [retval0];
	} // callseq 5
	mov.b32 	%r20, 7;
	st.local.u32 	[%rd2], %r20;
	{ // callseq 6, 0
	.param .b64 param0;
	st.param.b64 	[param0], %rd4;
	.param .b64 param1;
	st.param.b64 	[param1], %rd1;
	.param .b32 retval0;
	call.uni (retval0), 
	vprintf, 
	(
	param0, 
	param1
	);
	ld.param.b32 	%r21, [retval0];
	} // callseq 6
	mov.b32 	%r23, 8;
	st.local.u32 	[%rd2], %r23;
	{ // callseq 7, 0
	.param .b64 param0;
	st.param.b64 	[param0], %rd4;
	.param .b64 param1;
	st.param.b64 	[param1], %rd1;
	.param .b32 retval0;
	call.uni (retval0), 
	vprintf, 
	(
	param0, 
	param1
	);
	ld.param.b32 	%r24, [retval0];
	} // callseq 7
	mov.b32 	%r26, 9;
	st.local.u32 	[%rd2], %r26;
	{ // callseq 8, 0
	.param .b64 param0;
	st.param.b64 	[param0], %rd4;
	.param .b64 param1;
	st.param.b64 	[param1], %rd1;
	.param .b32 retval0;
	call.uni (retval0), 
	vprintf, 
	(
	param0, 
	param1
	);
	ld.param.b32 	%r27, [retval0];
	} // callseq 8
	mov.b32 	%r29, 10;
	st.local.u32 	[%rd2], %r29;
	{ // callseq 9, 0
	.param .b64 param0;
	st.param.b64 	[param0], %rd4;
	.param .b64 param1;
	st.param.b64 	[param1], %rd1;
	.param .b32 retval0;
	call.uni (retval0), 
	vprintf, 
	(
	param0, 
	param1
	);
	ld.param.b32 	%r30, [retval0];
	} // callseq 9
$L__BB0_2:
	ret;

}


// ===== COMPILED SASS (sm_100) =====

	.target	sm_100

	.elftype	@"ET_EXEC"


//--------------------- .note.nv.tkinfo           --------------------------
	.section	.note.nv.tkinfo,"",@"SHT_NOTE"
	.sectionflags	@"SHF_NOTE_NV_TKINFO"
	.tkinfo
        /*0018*/ 	.word	0x00000002
        /*0030*/ 	.string	""
        /*0030*/ 	.string	"ptxas"
        /*0030*/ 	.string	"Cuda compilation tools, release 13.0, V13.0.88"
        /*0030*/ 	.string	"Build cuda_13.0.r13.0/compiler.36424714_0"
        /*0030*/ 	.string	"-arch sm_100 -m 64 "



//--------------------- .note.nv.cuinfo           --------------------------
	.section	.note.nv.cuinfo,"",@"SHT_NOTE"
	.sectionflags	@"SHF_NOTE_NV_CUINFO"
        /*0018*/ 	.short	0x0002
        /*001a*/ 	.short	0x0064
        /*001c*/ 	.short	0x0082
	.zero		2


//--------------------- .nv.info                  --------------------------
	.section	.nv.info,"",@"SHT_CUDA_INFO"
	.align	4


	//----- nvinfo : EIATTR_REGCOUNT
	.align		4
        /*0000*/ 	.byte	0x04, 0x2f
        /*0002*/ 	.short	(.L_2 - .L_1)
	.align		4
.L_1:
        /*0004*/ 	.word	index@(_Z12count_to_tenv)
        /*0008*/ 	.word	0x00000018


	//----- nvinfo : EIATTR_FRAME_SIZE
	.align		4
.L_2:
        /*000c*/ 	.byte	0x04, 0x11
        /*000e*/ 	.short	(.L_4 - .L_3)
	.align		4
.L_3:
        /*0010*/ 	.word	index@(_Z12count_to_tenv)
        /*0014*/ 	.word	0x00000008


	//----- nvinfo : EIATTR_MIN_STACK_SIZE
	.align		4
.L_4:
        /*0018*/ 	.byte	0x04, 0x12
        /*001a*/ 	.short	(.L_6 - .L_5)
	.align		4
.L_5:
        /*001c*/ 	.word	index@(_Z12count_to_tenv)
        /*0020*/ 	.word	0x00000008
.L_6:


//--------------------- .nv.compat                --------------------------
	.section	.nv.compat,"",@"SHT_CUDA_COMPAT_INFO"
	.align	4
        /*0000*/ 	.byte	0x02, 0x09, 0x00, 0x00, 0x02, 0x02, 0x01, 0x00, 0x02, 0x05, 0x05, 0x00, 0x03, 0x07, 0x01, 0x01
        /*0010*/ 	.byte	0x02, 0x03, 0x00, 0x00, 0x02, 0x06, 0x01, 0x00, 0x04, 0x0b, 0x08, 0x00, 0x09, 0x00, 0x00, 0x00
        /*0020*/ 	.byte	0x00, 0x00, 0x00, 0x00


//--------------------- .nv.info._Z12count_to_tenv --------------------------
	.section	.nv.info._Z12count_to_tenv,"",@"SHT_CUDA_INFO"
	.sectionflags	@""
	.align	4


	//----- nvinfo : EIATTR_CUDA_API_VERSION
	.align		4
        /*0000*/ 	.byte	0x04, 0x37
        /*0002*/ 	.short	(.L_8 - .L_7)
.L_7:
        /*0004*/ 	.word	0x00000082


	//----- nvinfo : EIATTR_SPARSE_MMA_MASK
	.align		4
.L_8:
        /*0008*/ 	.byte	0x03, 0x50
        /*000a*/ 	.short	0x0000


	//----- nvinfo : EIATTR_MAXREG_COUNT
	.align		4
        /*000c*/ 	.byte	0x03, 0x1b
        /*000e*/ 	.short	0x00ff


	//----- nvinfo : EIATTR_EXTERNS
	.align		4
        /*0010*/ 	.byte	0x04, 0x0f
        /*0012*/ 	.short	(.L_10 - .L_9)


	//   ....[0]....
	.align		4
.L_9:
        /*0014*/ 	.word	index@(vprintf)


	//----- nvinfo : EIATTR_MERCURY_ISA_VERSION
	.align		4
.L_10:
        /*0018*/ 	.byte	0x03, 0x5f
        /*001a*/ 	.short	0x0101


	//----- nvinfo : EIATTR_VRC_CTA_INIT_COUNT
	.align		4
        /*001c*/ 	.byte	0x02, 0x4a
	.zero		1
	.zero		1


	//----- nvinfo : EIATTR_SYSCALL_OFFSETS
	.align		4
        /*0020*/ 	.byte	0x04, 0x46
        /*0022*/ 	.short	(.L_12 - .L_11)


	//   ....[0]....
.L_11:
        /*0024*/ 	.word	0x00000130


	//   ....[1]....
        /*0028*/ 	.word	0x000001d0


	//   ....[2]....
        /*002c*/ 	.word	0x00000270


	//   ....[3]....
        /*0030*/ 	.word	0x00000310


	//   ....[4]....
        /*0034*/ 	.word	0x000003b0


	//   ....[5]....
        /*0038*/ 	.word	0x00000450


	//   ....[6]....
        /*003c*/ 	.word	0x000004f0


	//   ....[7]....
        /*0040*/ 	.word	0x00000590


	//   ....[8]....
        /*0044*/ 	.word	0x00000630


	//   ....[9]....
        /*0048*/ 	.word	0x000006d0


	//----- nvinfo : EIATTR_EXIT_INSTR_OFFSETS
	.align		4
.L_12:
        /*004c*/ 	.byte	0x04, 0x1c
        /*004e*/ 	.short	(.L_14 - .L_13)


	//   ....[0]....
.L_13:
        /*0050*/ 	.word	0x00000080


	//   ....[1]....
        /*0054*/ 	.word	0x000006e0


	//----- nvinfo : EIATTR_CRS_STACK_SIZE
	.align		4
.L_14:
        /*0058*/ 	.byte	0x04, 0x1e
        /*005a*/ 	.short	(.L_16 - .L_15)
.L_15:
        /*005c*/ 	.word	0x00000000


	//----- nvinfo : EIATTR_SW_WAR
	.align		4
.L_16:
        /*0060*/ 	.byte	0x04, 0x36
        /*0062*/ 	.short	(.L_18 - .L_17)
.L_17:
        /*0064*/ 	.word	0x00000008
.L_18:


//--------------------- .nv.callgraph             --------------------------
	.section	.nv.callgraph,"",@"SHT_CUDA_CALLGRAPH"
	.align	4
	.sectionentsize	8
	.align		4
        /*0000*/ 	.word	0x00000000
	.align		4
        /*0004*/ 	.word	0xffffffff
	.align		4
        /*0008*/ 	.word	index@(_Z12count_to_tenv)
	.align		4
        /*000c*/ 	.word	index@(vprintf)
	.align		4
        /*0010*/ 	.word	0x00000000
	.align		4
        /*0014*/ 	.word	0xfffffffe
	.align		4
        /*0018*/ 	.word	0x00000000
	.align		4
        /*001c*/ 	.word	0xfffffffd
	.align		4
        /*0020*/ 	.word	0x00000000
	.align		4
        /*0024*/ 	.word	0xfffffffc


//--------------------- .nv.constant4             --------------------------
	.section	.nv.constant4,"a",@progbits
	.align	8
	.align		8
.nv.constant4:
        /*0000*/ 	.dword	vprintf
	.align		8
        /*0008*/ 	.dword	$str


//--------------------- .text._Z12count_to_tenv   --------------------------
	.section	.text._Z12count_to_tenv,"ax",@progbits
	.align	128
        .global         _Z12count_to_tenv
        .type           _Z12count_to_tenv,@function
        .size           _Z12count_to_tenv,(.L_x_11 - _Z12count_to_tenv)
        .other          _Z12count_to_tenv,@"STO_CUDA_ENTRY STV_DEFAULT"
_Z12count_to_tenv:
.text._Z12count_to_tenv:
[----:B------:R-:W0:Y:S01]  /*0000*/  LDC R1, c[0x0][0x37c] ;  /* 0x0000df00ff017b82 */ /* 0x000e220000000800 */
[----:B------:R-:W1:Y:S01]  /*0010*/  S2R R0, SR_TID.X ;  /* 0x0000000000007919 */ /* 0x000e620000002100 */
[----:B------:R-:W2:Y:S01]  /*0020*/  LDCU UR4, c[0x0][0x2f8] ;  /* 0x00005f00ff0477ac */ /* 0x000ea20008000800 */
[----:B0-----:R-:W-:Y:S01]  /*0030*/  VIADD R1, R1, 0xfffffff8 ;  /* 0xfffffff801017836 */ /* 0x001fe20000000000 */
[----:B------:R-:W0:Y:S04]  /*0040*/  LDCU UR5, c[0x0][0x2fc] ;  /* 0x00005f80ff0577ac */ /* 0x000e280008000800 */
[----:B--2---:R-:W-:-:S05]  /*0050*/  IADD3 R2, P1, PT, R1, UR4, RZ ;  /* 0x0000000401027c10 */ /* 0x004fca000ff3e0ff */
[----:B0-----:R-:W-:Y:S01]  /*0060*/  IMAD.X R16, RZ, RZ, UR5, P1 ;  /* 0x00000005ff107e24 */ /* 0x001fe200088e06ff */
[----:B-1----:R-:W-:-:S13]  /*0070*/  ISETP.NE.AND P0, PT, R0, RZ, PT ;  /* 0x000000ff0000720c */ /* 0x002fda0003f05270 */
[----:B------:R-:W-:Y:S05]  /*0080*/  @P0 EXIT ;  /* 0x000000000000094d */ /* 0x000fea0003800000 */
[----:B------:R-:W-:Y:S01]  /*0090*/  HFMA2 R0, -RZ, RZ, 0, 5.9604644775390625e-08 ;  /* 0x00000001ff007431 */ /* 0x000fe200000001ff */
[----:B------:R-:W-:Y:S01]  /*00a0*/  MOV R17, 0x0 ;  /* 0x0000000000117802 */ /* 0x000fe20000000f00 */
[----:B------:R-:W0:Y:S01]  /*00b0*/  LDCU.64 UR4, c[0x4][0x8] ;  /* 0x01000100ff0477ac */ /* 0x000e220008000a00 */
[----:B------:R-:W-:Y:S01]  /*00c0*/  MOV R6, R2 ;  /* 0x0000000200067202 */ /* 0x000fe20000000f00 */
[----:B------:R-:W-:Y:S01]  /*00d0*/  IMAD.MOV.U32 R7, RZ, RZ, R16 ;  /* 0x000000ffff077224 */ /* 0x000fe200078e0010 */
[----:B------:R1:W2:Y:S01]  /*00e0*/  LDC.64 R8, c[0x4][R17] ;  /* 0x0100000011087b82 */ /* 0x0002a20000000a00 */
[----:B------:R1:W-:Y:S01]  /*00f0*/  STL [R1], R0 ;  /* 0x0000000001007387 */ /* 0x0003e20000100800 */
[----:B0-----:R-:W-:Y:S02]  /*0100*/  IMAD.U32 R4, RZ, RZ, UR4 ;  /* 0x00000004ff047e24 */ /* 0x001fe4000f8e00ff */
[----:B-1----:R-:W-:-:S07]  /*0110*/  IMAD.U32 R5, RZ, RZ, UR5 ;  /* 0x00000005ff057e24 */ /* 0x002fce000f8e00ff */
[----:B------:R-:W-:-:S07]  /*0120*/  LEPC R20, `(.L_x_0) ;  /* 0x000000001014794e */ /* 0x000fce0000000000 */
[----:B--2---:R-:W-:Y:S05]  /*0130*/  CALL.ABS.NOINC R8 ;  /* 0x0000000008007343 */ /* 0x004fea0003c00000 */
.L_x_0:
[----:B------:R-:W-:Y:S01]  /*0140*/  IMAD.MOV.U32 R0, RZ, RZ, 0x2 ;  /* 0x00000002ff007424 */ /* 0x000fe200078e00ff */
[----:B------:R0:W1:Y:S01]  /*0150*/  LDC.64 R8, c[0x4][R17] ;  /* 0x0100000011087b82 */ /* 0x0000620000000a00 */
[----:B------:R-:W2:Y:S01]  /*0160*/  LDCU.64 UR4, c[0x4][0x8] ;  /* 0x01000100ff0477ac */ /* 0x000ea20008000a00 */
[----:B------:R-:W-:Y:S01]  /*0170*/  IMAD.MOV.U32 R6, RZ, RZ, R2 ;  /* 0x000000ffff067224 */ /* 0x000fe200078e0002 */
[----:B------:R-:W-:Y:S01]  /*0180*/  MOV R7, R16 ;  /* 0x0000001000077202 */ /* 0x000fe20000000f00 */
[----:B------:R0:W-:Y:S01]  /*0190*/  STL [R1], R0 ;  /* 0x0000000001007387 */ /* 0x0001e20000100800 */
[----:B--2---:R-:W-:Y:S01]  /*01a0*/  MOV R4, UR4 ;  /* 0x0000000400047c02 */ /* 0x004fe20008000f00 */
[----:B0-----:R-:W-:-:S07]  /*01b0*/  IMAD.U32 R5, RZ, RZ, UR5 ;  /* 0x00000005ff057e24 */ /* 0x001fce000f8e00ff */
[----:B------:R-:W-:-:S07]  /*01c0*/  LEPC R20, `(.L_x_1) ;  /* 0x000000001014794e */ /* 0x000fce0000000000 */
[----:B-1----:R-:W-:Y:S05]  /*01d0*/  CALL.ABS.NOINC R8 ;  /* 0x0000000008007343 */ /* 0x002fea0003c00000 */
.L_x_1:
[----:B------:R-:W-:Y:S01]  /*01e0*/  IMAD.MOV.U32 R0, RZ, RZ, 0x3 ;  /* 0x00000003ff007424 */ /* 0x000fe200078e00ff */
[----:B------:R0:W1:Y:S01]  /*01f0*/  LDC.64 R8, c[0x4][R17] ;  /* 0x0100000011087b82 */ /* 0x0000620000000a00 */
[----:B------:R-:W2:Y:S01]  /*0200*/  LDCU.64 UR4, c[0x4][0x8] ;  /* 0x01000100ff0477ac */ /* 0x000ea20008000a00 */
[----:B------:R-:W-:Y:S02]  /*0210*/  IMAD.MOV.U32 R6, RZ, RZ, R2 ;  /* 0x000000ffff067224 */ /* 0x000fe400078e0002 */
[----:B------:R0:W-:Y:S01]  /*0220*/  STL [R1], R0 ;  /* 0x0000000001007387 */ /* 0x0001e20000100800 */
[----:B------:R-:W-:Y:S02]  /*0230*/  IMAD.MOV.U32 R7, RZ, RZ, R16 ;  /* 0x000000ffff077224 */ /* 0x000fe400078e0010 */
[----:B--2---:R-:W-:Y:S01]  /*0240*/  IMAD.U32 R4, RZ, RZ, UR4 ;  /* 0x00000004ff047e24 */ /* 0x004fe2000f8e00ff */
[----:B0-----:R-:W-:-:S07]  /*0250*/  MOV R5, UR5 ;  /* 0x0000000500057c02 */ /* 0x001fce0008000f00 */
[----:B------:R-:W-:-:S07]  /*0260*/  LEPC R20, `(.L_x_2) ;  /* 0x000000001014794e */ /* 0x000fce0000000000 */
[----:B-1----:R-:W-:Y:S05]  /*0270*/  CALL.ABS.NOINC R8 ;  /* 0x0000000008007343 */ /* 0x002fea0003c00000 */
.L_x_2:
[----:B------:R-:W-:Y:S01]  /*0280*/  HFMA2 R0, -RZ, RZ, 0, 2.384185791015625e-07 ;  /* 0x00000004ff007431 */ /* 0x000fe200000001ff */
[----:B------:R0:W1:Y:S01]  /*0290*/  LDC.64 R8, c[0x4][R17] ;  /* 0x0100000011087b82 */ /* 0x0000620000000a00 */
[----:B------:R-:W2:Y:S01]  /*02a0*/  LDCU.64 UR4, c[0x4][0x8] ;  /* 0x01000100ff0477ac */ /* 0x000ea20008000a00 */
[----:B------:R-:W-:Y:S01]  /*02b0*/  MOV R6, R2 ;  /* 0x0000000200067202 */ /* 0x000fe20000000f00 */
[----:B------:R-:W-:Y:S01]  /*02c0*/  IMAD.MOV.U32 R7, RZ, RZ, R16 ;  /* 0x000000ffff077224 */ /* 0x000fe200078e0010 */
[----:B------:R0:W-:Y:S01]  /*02d0*/  STL [R1], R0 ;  /* 0x0000000001007387 */ /* 0x0001e20000100800 */
[----:B--2---:R-:W-:Y:S02]  /*02e0*/  IMAD.U32 R4, RZ, RZ, UR4 ;  /* 0x00000004ff047e24 */ /* 0x004fe4000f8e00ff */
[----:B0-----:R-:W-:-:S07]  /*02f0*/  IMAD.U32 R5, RZ, RZ, UR5 ;  /* 0x00000005ff057e24 */ /* 0x001fce000f8e00ff */
[----:B------:R-:W-:-:S07]  /*0300*/  LEPC R20, `(.L_x_3) ;  /* 0x000000001014794e */ /* 0x000fce0000000000 */
[----:B-1----:R-:W-:Y:S05]  /*0310*/  CALL.ABS.NOINC R8 ;  /* 0x0000000008007343 */ /* 0x002fea0003c00000 */
.L_x_3:
        /* <DEDUP_REMOVED lines=10> */
.L_x_4:
[----:B------:R-:W-:Y:S01]  /*03c0*/  IMAD.MOV.U32 R0, RZ, RZ, 0x6 ;  /* 0x00000006ff007424 */ /* 0x000fe200078e00ff */
[----:B------:R0:W1:Y:S01]  /*03d0*/  LDC.64 R8, c[0x4][R17] ;  /* 0x0100000011087b82 */ /* 0x0000620000000a00 */
[----:B------:R-:W2:Y:S01]  /*03e0*/  LDCU.64 UR4, c[0x4][0x8] ;  /* 0x01000100ff0477ac */ /* 0x000ea20008000a00 */
[----:B------:R-:W-:Y:S01]  /*03f0*/  IMAD.MOV.U32 R6, RZ, RZ, R2 ;  /* 0x000000ffff067224 */ /* 0x000fe200078e0002 */
[----:B------:R-:W-:Y:S01]  /*0400*/  MOV R7, R16 ;  /* 0x0000001000077202 */ /* 0x000fe20000000f00 */
[----:B------:R0:W-:Y:S01]  /*0410*/  STL [R1], R0 ;  /* 0x0000000001007387 */ /* 0x0001e20000100800 */
[----:B--2---:R-:W-:Y:S01]  /*0420*/  IMAD.U32 R4, RZ, RZ, UR4 ;  /* 0x00000004ff047e24 */ /* 0x004fe2000f8e00ff */
[----:B0-----:R-:W-:-:S07]  /*0430*/  MOV R5, UR5 ;  /* 0x0000000500057c02 */ /* 0x001fce0008000f00 */
[----:B------:R-:W-:-:S07]  /*0440*/  LEPC R20, `(.L_x_5) ;  /* 0x000000001014794e */ /* 0x000fce0000000000 */
[----:B-1----:R-:W-:Y:S05]  /*0450*/  CALL.ABS.NOINC R8 ;  /* 0x0000000008007343 */ /* 0x002fea0003c00000 */
.L_x_5:
[----:B------:R-:W-:Y:S01]  /*0460*/  IMAD.MOV.U32 R0, RZ, RZ, 0x7 ;  /* 0x00000007ff007424 */ /* 0x000fe200078e00ff */
[----:B------:R0:W1:Y:S01]  /*0470*/  LDC.64 R8, c[0x4][R17] ;  /* 0x0100000011087b82 */ /* 0x0000620000000a00 */
[----:B------:R-:W2:Y:S01]  /*0480*/  LDCU.64 UR4, c[0x4][0x8] ;  /* 0x01000100ff0477ac */ /* 0x000ea20008000a00 */
[----:B------:R-:W-:Y:S01]  /*0490*/  MOV R6, R2 ;  /* 0x0000000200067202 */ /* 0x000fe20000000f00 */
[----:B------:R-:W-:Y:S01]  /*04a0*/  IMAD.MOV.U32 R7, RZ, RZ, R16 ;  /* 0x000000ffff077224 */ /* 0x000fe200078e0010 */
[----:B------:R0:W-:Y:S01]  /*04b0*/  STL [R1], R0 ;  /* 0x0000000001007387 */ /* 0x0001e20000100800 */
[----:B--2---:R-:W-:Y:S01]  /*04c0*/  MOV R4, UR4 ;  /* 0x0000000400047c02 */ /* 0x004fe20008000f00 */
[----:B0-----:R-:W-:-:S07]  /*04d0*/  IMAD.U32 R5, RZ, RZ, UR5 ;  /* 0x00000005ff057e24 */ /* 0x001fce000f8e00ff */
[----:B------:R-:W-:-:S07]  /*04e0*/  LEPC R20, `(.L_x_6) ;  /* 0x000000001014794e */ /* 0x000fce0000000000 */
[----:B-1----:R-:W-:Y:S05]  /*04f0*/  CALL.ABS.NOINC R8 ;  /* 0x0000000008007343 */ /* 0x002fea0003c00000 */
.L_x_6:
[----:B------:R-:W-:Y:S01]  /*0500*/  HFMA2 R0, -RZ, RZ, 0, 4.76837158203125e-07 ;  /* 0x00000008ff007431 */ /* 0x000fe200000001ff */
        /* <DEDUP_REMOVED lines=9> */
.L_x_7:
        /* <DEDUP_REMOVED lines=10> */
.L_x_8:
[----:B------:R-:W-:Y:S01]  /*0640*/  HFMA2 R0, -RZ, RZ, 0, 5.9604644775390625e-07 ;  /* 0x0000000aff007431 */ /* 0x000fe200000001ff */
        /* <DEDUP_REMOVED lines=9> */
.L_x_9:
[----:B------:R-:W-:Y:S05]  /*06e0*/  EXIT ;  /* 0x000000000000794d */ /* 0x000fea0003800000 */
.L_x_10:
[----:B------:R-:W-:-:S00]  /*06f0*/  BRA `(.L_x_10) ;  /* 0xfffffffc00fc7947 */ /* 0x000fc0000383ffff */
[----:B------:R-:W-:-:S00]  /*0700*/  NOP ;  /* 0x0000000000007918 */ /* 0x000fc00000000000 */
[----:B------:R-:W-:-:S00]  /*0710*/  NOP ;  /* 0x0000000000007918 */ /* 0x000fc00000000000 */
[----:B------:R-:W-:-:S00]  /*0720*/  NOP ;  /* 0x0000000000007918 */ /* 0x000fc00000000000 */
[----:B------:R-:W-:-:S00]  /*0730*/  NOP ;  /* 0x0000000000007918 */ /* 0x000fc00000000000 */
[----:B------:R-:W-:-:S00]  /*0740*/  NOP ;  /* 0x0000000000007918 */ /* 0x000fc00000000000 */
[----:B------:R-:W-:-:S00]  /*0750*/  NOP ;  /* 0x0000000000007918 */ /* 0x000fc00000000000 */
[----:B------:R-:W-:-:S00]  /*0760*/  NOP ;  /* 0x0000000000007918 */ /* 0x000fc00000000000 */
[----:B------:R-:W-:-:S00]  /*0770*/  NOP ;  /* 0x0000000000007918 */ /* 0x000fc00000000000 */
.L_x_11:


//--------------------- .nv.global.init           --------------------------
	.section	.nv.global.init,"aw",@progbits
.nv.global.init:
	.type		$str,@object
	.size		$str,(.L_0 - $str)
$str:
        /*0000*/ 	.byte	0x43, 0x6f, 0x75, 0x6e, 0x74, 0x3a, 0x20, 0x25, 0x64, 0x0a, 0x00
.L_0:


//--------------------- .nv.shared.reserved.0     --------------------------
	.section	.nv.shared.reserved.0,"aw",@nobits
	.weak		__nv_reservedSMEM_offset_0_alias
	.size		__nv_reservedSMEM_offset_0_alias, 0, 64
	.other		__nv_reservedSMEM_offset_0_alias,@"STO_CUDA_RESERVED_SHARED STV_DEFAULT"
__nv_reservedSMEM_offset_0_alias:
	.zero		0
	.zero		64


//--------------------- .nv.constant0._Z12count_to_tenv --------------------------
	.section	.nv.constant0._Z12count_to_tenv,"a",@progbits
	.sectionflags	@""
	.align	4
.nv.constant0._Z12count_to_tenv:
	.zero		896


//--------------------- SYMBOLS --------------------------

	.type		.nv.reservedSmem.offset0,@object
	.size		.nv.reservedSmem.offset0,0x4
	.type		vprintf,@function
